//
// Generated by NVIDIA NVVM Compiler
//
// Compiler Build ID: CL-36424714
// Cuda compilation tools, release 13.0, V13.0.88
// Based on NVVM 20.0.0
//

.version 9.0
.target sm_100
.address_size 64

	// .globl	candidate6
// _ZZ10candidate6E15pad_temp_shared has been demoted
// _ZZ10candidate6E13kernel_shared has been demoted

.visible .entry candidate6(
	.param .u64 .ptr .align 1 candidate6_param_0,
	.param .u64 .ptr .align 1 candidate6_param_1,
	.param .u64 .ptr .align 1 candidate6_param_2
)
.maxntid 196
{
	.local .align 16 .b8 	__local_depot0[128];
	.reg .b64 	%SP;
	.reg .b64 	%SPL;
	.reg .pred 	%p<8>;
	.reg .b16 	%rs<17>;
	.reg .b32 	%r<74>;
	.reg .b32 	%f<185>;
	.reg .b64 	%rd<27>;
	// demoted variable
	.shared .align 4 .b8 _ZZ10candidate6E15pad_temp_shared[12544];
	// demoted variable
	.shared .align 4 .b8 _ZZ10candidate6E13kernel_shared[2048];
	mov.u64 	%SPL, __local_depot0;
	add.u64 	%rd1, %SPL, 0;
	mov.f32 	%f33, 0f00000000;
	st.local.v4.f32 	[%rd1], {%f33, %f33, %f33, %f33};
	st.local.v4.f32 	[%rd1+64], {%f33, %f33, %f33, %f33};
	st.local.v4.f32 	[%rd1+16], {%f33, %f33, %f33, %f33};
	st.local.v4.f32 	[%rd1+80], {%f33, %f33, %f33, %f33};
	st.local.v4.f32 	[%rd1+32], {%f33, %f33, %f33, %f33};
	st.local.v4.f32 	[%rd1+96], {%f33, %f33, %f33, %f33};
	st.local.v4.f32 	[%rd1+48], {%f33, %f33, %f33, %f33};
	st.local.v4.f32 	[%rd1+112], {%f33, %f33, %f33, %f33};
	mov.u32 	%r1, %ctaid.x;
	shr.u32 	%r17, %r1, 1;
	and.b32  	%r18, %r17, 7;
	mov.u32 	%r2, %tid.x;
	cvt.u16.u32 	%rs1, %r2;
	shr.u16 	%rs2, %rs1, 2;
	mul.lo.s16 	%rs3, %rs2, 37;
	shr.u16 	%rs4, %rs3, 8;
	mul.wide.u16 	%r19, %rs4, 56;
	and.b32  	%r20, %r1, 1;
	setp.eq.b32 	%p1, %r20, 1;
	selp.b32 	%r21, 28, 0, %p1;
	mul.lo.s16 	%rs5, %rs4, 28;
	sub.s16 	%rs6, %rs1, %rs5;
	cvt.u32.u16 	%r22, %rs6;
	and.b32  	%r23, %r22, 255;
	mad.lo.s32 	%r3, %r18, 392, %r21;
	add.s32 	%r24, %r3, %r23;
	add.s32 	%r4, %r24, %r19;
	add.s32 	%r25, %r2, 158;
	setp.lt.u32 	%p2, %r2, 98;
	selp.b32 	%r26, %r2, %r25, %p2;
	cvt.u16.u32 	%rs7, %r26;
	and.b16  	%rs8, %rs7, 254;
	shr.u16 	%rs9, %rs8, 1;
	mul.lo.s16 	%rs10, %rs9, 147;
	shr.u16 	%rs11, %rs10, 10;
	cvt.u32.u16 	%r5, %rs11;
	shr.u16 	%rs12, %rs1, 1;
	mul.lo.s16 	%rs13, %rs12, 147;
	shr.u16 	%rs14, %rs13, 10;
	mul.lo.s16 	%rs15, %rs14, 14;
	sub.s16 	%rs16, %rs1, %rs15;
	cvt.u32.u16 	%r27, %rs16;
	and.b32  	%r6, %r27, 255;
	mov.b32 	%r71, 0;
$L__BB0_1:
	ld.param.u64 	%rd24, [candidate6_param_1];
	ld.param.u64 	%rd23, [candidate6_param_0];
	setp.gt.u32 	%p3, %r2, 119;
	bar.sync 	0;
	mad.lo.s32 	%r28, %r71, 50176, %r4;
	cvta.to.global.u64 	%rd9, %rd23;
	mul.wide.u32 	%rd10, %r28, 4;
	add.s64 	%rd11, %rd9, %rd10;
	ld.global.nc.f32 	%f34, [%rd11];
	shl.b32 	%r29, %r2, 2;
	mov.u32 	%r30, _ZZ10candidate6E15pad_temp_shared;
	add.s32 	%r31, %r30, %r29;
	st.shared.f32 	[%r31], %f34;
	ld.global.nc.f32 	%f35, [%rd11+12544];
	st.shared.f32 	[%r31+784], %f35;
	ld.global.nc.f32 	%f36, [%rd11+25088];
	st.shared.f32 	[%r31+1568], %f36;
	ld.global.nc.f32 	%f37, [%rd11+37632];
	st.shared.f32 	[%r31+2352], %f37;
	ld.global.nc.f32 	%f38, [%rd11+50176];
	st.shared.f32 	[%r31+3136], %f38;
	ld.global.nc.f32 	%f39, [%rd11+62720];
	st.shared.f32 	[%r31+3920], %f39;
	ld.global.nc.f32 	%f40, [%rd11+75264];
	st.shared.f32 	[%r31+4704], %f40;
	ld.global.nc.f32 	%f41, [%rd11+87808];
	st.shared.f32 	[%r31+5488], %f41;
	ld.global.nc.f32 	%f42, [%rd11+100352];
	st.shared.f32 	[%r31+6272], %f42;
	ld.global.nc.f32 	%f43, [%rd11+112896];
	st.shared.f32 	[%r31+7056], %f43;
	ld.global.nc.f32 	%f44, [%rd11+125440];
	st.shared.f32 	[%r31+7840], %f44;
	ld.global.nc.f32 	%f45, [%rd11+137984];
	st.shared.f32 	[%r31+8624], %f45;
	ld.global.nc.f32 	%f46, [%rd11+150528];
	st.shared.f32 	[%r31+9408], %f46;
	ld.global.nc.f32 	%f47, [%rd11+163072];
	st.shared.f32 	[%r31+10192], %f47;
	ld.global.nc.f32 	%f48, [%rd11+175616];
	st.shared.f32 	[%r31+10976], %f48;
	ld.global.nc.f32 	%f49, [%rd11+188160];
	st.shared.f32 	[%r31+11760], %f49;
	shl.b32 	%r8, %r71, 4;
	shl.b32 	%r32, %r2, 4;
	or.b32  	%r33, %r32, %r2;
	and.b32  	%r34, %r33, 3855;
	shl.b32 	%r35, %r1, 9;
	and.b32  	%r36, %r35, 2147475456;
	or.b32  	%r37, %r34, %r36;
	add.s32 	%r38, %r37, %r8;
	cvta.to.global.u64 	%rd2, %rd24;
	mul.wide.u32 	%rd12, %r38, 4;
	add.s64 	%rd13, %rd2, %rd12;
	ld.global.nc.f32 	%f50, [%rd13];
	mov.u32 	%r39, _ZZ10candidate6E13kernel_shared;
	add.s32 	%r9, %r39, %r29;
	st.shared.f32 	[%r9], %f50;
	or.b32  	%r40, %r2, %r35;
	add.s32 	%r41, %r40, 4;
	and.b32  	%r42, %r41, 2147475471;
	add.s32 	%r43, %r32, 3136;
	and.b32  	%r44, %r43, 7936;
	or.b32  	%r45, %r42, %r44;
	add.s32 	%r46, %r45, %r8;
	mul.wide.u32 	%rd14, %r46, 4;
	add.s64 	%rd15, %rd2, %rd14;
	ld.global.nc.f32 	%f51, [%rd15];
	st.shared.f32 	[%r9+784], %f51;
	@%p3 bra 	$L__BB0_3;
	and.b32  	%r47, %r2, 15;
	xor.b32  	%r48, %r47, 8;
	or.b32  	%r51, %r48, %r36;
	add.s32 	%r53, %r32, 6272;
	and.b32  	%r54, %r53, 16128;
	add.s32 	%r55, %r51, %r54;
	add.s32 	%r56, %r55, %r8;
	mul.wide.u32 	%rd16, %r56, 4;
	add.s64 	%rd17, %rd2, %rd16;
	ld.global.nc.f32 	%f52, [%rd17];
	st.shared.f32 	[%r9+1568], %f52;
$L__BB0_3:
	setp.gt.u32 	%p4, %r2, 97;
	selp.b32 	%r58, 1024, 0, %p4;
	add.s32 	%r60, %r58, %r39;
	add.s32 	%r72, %r60, 64;
	bar.sync 	0;
	mad.lo.s32 	%r61, %r5, 28, %r6;
	shl.b32 	%r62, %r61, 2;
	add.s32 	%r64, %r30, %r62;
	ld.shared.f32 	%f1, [%r64];
	ld.shared.f32 	%f2, [%r64+56];
	ld.shared.f32 	%f3, [%r64+784];
	ld.shared.f32 	%f4, [%r64+840];
	ld.shared.f32 	%f5, [%r64+1568];
	ld.shared.f32 	%f6, [%r64+1624];
	ld.shared.f32 	%f7, [%r64+2352];
	ld.shared.f32 	%f8, [%r64+2408];
	ld.shared.f32 	%f9, [%r64+3136];
	ld.shared.f32 	%f10, [%r64+3192];
	ld.shared.f32 	%f11, [%r64+3920];
	ld.shared.f32 	%f12, [%r64+3976];
	ld.shared.f32 	%f13, [%r64+4704];
	ld.shared.f32 	%f14, [%r64+4760];
	ld.shared.f32 	%f15, [%r64+5488];
	ld.shared.f32 	%f16, [%r64+5544];
	ld.shared.f32 	%f17, [%r64+6272];
	ld.shared.f32 	%f18, [%r64+6328];
	ld.shared.f32 	%f19, [%r64+7056];
	ld.shared.f32 	%f20, [%r64+7112];
	ld.shared.f32 	%f21, [%r64+7840];
	ld.shared.f32 	%f22, [%r64+7896];
	ld.shared.f32 	%f23, [%r64+8624];
	ld.shared.f32 	%f24, [%r64+8680];
	ld.shared.f32 	%f25, [%r64+9408];
	ld.shared.f32 	%f26, [%r64+9464];
	ld.shared.f32 	%f27, [%r64+10192];
	ld.shared.f32 	%f28, [%r64+10248];
	ld.shared.f32 	%f29, [%r64+10976];
	ld.shared.f32 	%f30, [%r64+11032];
	ld.shared.f32 	%f31, [%r64+11760];
	ld.shared.f32 	%f32, [%r64+11816];
	mov.b32 	%r73, 64;
	mov.b64 	%rd26, 64;
$L__BB0_4:
	add.s64 	%rd19, %rd1, %rd26;
	ld.local.v2.f32 	{%f53, %f54}, [%rd19+-64];
	ld.shared.f32 	%f55, [%r72+-64];
	fma.rn.f32 	%f56, %f1, %f55, %f53;
	ld.local.v2.f32 	{%f57, %f58}, [%rd19];
	fma.rn.f32 	%f59, %f2, %f55, %f57;
	ld.shared.f32 	%f60, [%r72];
	fma.rn.f32 	%f61, %f1, %f60, %f54;
	fma.rn.f32 	%f62, %f2, %f60, %f58;
	ld.shared.f32 	%f63, [%r72+-60];
	fma.rn.f32 	%f64, %f3, %f63, %f56;
	fma.rn.f32 	%f65, %f4, %f63, %f59;
	ld.shared.f32 	%f66, [%r72+4];
	fma.rn.f32 	%f67, %f3, %f66, %f61;
	fma.rn.f32 	%f68, %f66, %f4, %f62;
	ld.shared.f32 	%f69, [%r72+-56];
	fma.rn.f32 	%f70, %f5, %f69, %f64;
	fma.rn.f32 	%f71, %f6, %f69, %f65;
	ld.shared.f32 	%f72, [%r72+8];
	fma.rn.f32 	%f73, %f5, %f72, %f67;
	fma.rn.f32 	%f74, %f72, %f6, %f68;
	ld.shared.f32 	%f75, [%r72+-52];
	fma.rn.f32 	%f76, %f7, %f75, %f70;
	fma.rn.f32 	%f77, %f8, %f75, %f71;
	ld.shared.f32 	%f78, [%r72+12];
	fma.rn.f32 	%f79, %f7, %f78, %f73;
	fma.rn.f32 	%f80, %f78, %f8, %f74;
	ld.shared.f32 	%f81, [%r72+-48];
	fma.rn.f32 	%f82, %f9, %f81, %f76;
	fma.rn.f32 	%f83, %f10, %f81, %f77;
	ld.shared.f32 	%f84, [%r72+16];
	fma.rn.f32 	%f85, %f9, %f84, %f79;
	fma.rn.f32 	%f86, %f84, %f10, %f80;
	ld.shared.f32 	%f87, [%r72+-44];
	fma.rn.f32 	%f88, %f11, %f87, %f82;
	fma.rn.f32 	%f89, %f12, %f87, %f83;
	ld.shared.f32 	%f90, [%r72+20];
	fma.rn.f32 	%f91, %f11, %f90, %f85;
	fma.rn.f32 	%f92, %f90, %f12, %f86;
	ld.shared.f32 	%f93, [%r72+-40];
	fma.rn.f32 	%f94, %f13, %f93, %f88;
	fma.rn.f32 	%f95, %f14, %f93, %f89;
	ld.shared.f32 	%f96, [%r72+24];
	fma.rn.f32 	%f97, %f13, %f96, %f91;
	fma.rn.f32 	%f98, %f96, %f14, %f92;
	ld.shared.f32 	%f99, [%r72+-36];
	fma.rn.f32 	%f100, %f15, %f99, %f94;
	fma.rn.f32 	%f101, %f16, %f99, %f95;
	ld.shared.f32 	%f102, [%r72+28];
	fma.rn.f32 	%f103, %f15, %f102, %f97;
	fma.rn.f32 	%f104, %f102, %f16, %f98;
	ld.shared.f32 	%f105, [%r72+-32];
	fma.rn.f32 	%f106, %f17, %f105, %f100;
	fma.rn.f32 	%f107, %f18, %f105, %f101;
	ld.shared.f32 	%f108, [%r72+32];
	fma.rn.f32 	%f109, %f17, %f108, %f103;
	fma.rn.f32 	%f110, %f108, %f18, %f104;
	ld.shared.f32 	%f111, [%r72+-28];
	fma.rn.f32 	%f112, %f19, %f111, %f106;
	fma.rn.f32 	%f113, %f20, %f111, %f107;
	ld.shared.f32 	%f114, [%r72+36];
	fma.rn.f32 	%f115, %f19, %f114, %f109;
	fma.rn.f32 	%f116, %f114, %f20, %f110;
	ld.shared.f32 	%f117, [%r72+-24];
	fma.rn.f32 	%f118, %f21, %f117, %f112;
	fma.rn.f32 	%f119, %f22, %f117, %f113;
	ld.shared.f32 	%f120, [%r72+40];
	fma.rn.f32 	%f121, %f21, %f120, %f115;
	fma.rn.f32 	%f122, %f120, %f22, %f116;
	ld.shared.f32 	%f123, [%r72+-20];
	fma.rn.f32 	%f124, %f23, %f123, %f118;
	fma.rn.f32 	%f125, %f24, %f123, %f119;
	ld.shared.f32 	%f126, [%r72+44];
	fma.rn.f32 	%f127, %f23, %f126, %f121;
	fma.rn.f32 	%f128, %f126, %f24, %f122;
	ld.shared.f32 	%f129, [%r72+-16];
	fma.rn.f32 	%f130, %f25, %f129, %f124;
	fma.rn.f32 	%f131, %f26, %f129, %f125;
	ld.shared.f32 	%f132, [%r72+48];
	fma.rn.f32 	%f133, %f25, %f132, %f127;
	fma.rn.f32 	%f134, %f132, %f26, %f128;
	ld.shared.f32 	%f135, [%r72+-12];
	fma.rn.f32 	%f136, %f27, %f135, %f130;
	fma.rn.f32 	%f137, %f28, %f135, %f131;
	ld.shared.f32 	%f138, [%r72+52];
	fma.rn.f32 	%f139, %f27, %f138, %f133;
	fma.rn.f32 	%f140, %f138, %f28, %f134;
	ld.shared.f32 	%f141, [%r72+-8];
	fma.rn.f32 	%f142, %f29, %f141, %f136;
	fma.rn.f32 	%f143, %f30, %f141, %f137;
	ld.shared.f32 	%f144, [%r72+56];
	fma.rn.f32 	%f145, %f29, %f144, %f139;
	fma.rn.f32 	%f146, %f144, %f30, %f140;
	ld.shared.f32 	%f147, [%r72+-4];
	fma.rn.f32 	%f148, %f31, %f147, %f142;
	fma.rn.f32 	%f149, %f32, %f147, %f143;
	ld.shared.f32 	%f150, [%r72+60];
	fma.rn.f32 	%f151, %f31, %f150, %f145;
	st.local.v2.f32 	[%rd19+-64], {%f148, %f151};
	fma.rn.f32 	%f152, %f150, %f32, %f146;
	st.local.v2.f32 	[%rd19], {%f149, %f152};
	add.s32 	%r73, %r73, 128;
	add.s64 	%rd26, %rd26, 8;
	add.s32 	%r72, %r72, 128;
	setp.ne.s32 	%p5, %r73, 1088;
	@%p5 bra 	$L__BB0_4;
	add.s32 	%r71, %r71, 1;
	setp.ne.s32 	%p6, %r71, 16;
	@%p6 bra 	$L__BB0_1;
	ld.param.u64 	%rd25, [candidate6_param_2];
	setp.gt.u32 	%p7, %r2, 97;
	shr.u32 	%r65, %r1, 4;
	selp.b32 	%r66, 50176, 0, %p7;
	mad.lo.s32 	%r67, %r65, 100352, %r66;
	add.s32 	%r68, %r3, %r67;
	add.s32 	%r69, %r68, %r6;
	mad.lo.s32 	%r70, %r5, 56, %r69;
	cvta.to.global.u64 	%rd20, %rd25;
	ld.local.v4.f32 	{%f153, %f154, %f155, %f156}, [%rd1];
	mul.wide.u32 	%rd21, %r70, 4;
	add.s64 	%rd22, %rd20, %rd21;
	st.global.f32 	[%rd22], %f153;
	ld.local.v4.f32 	{%f157, %f158, %f159, %f160}, [%rd1+64];
	st.global.f32 	[%rd22+56], %f157;
	st.global.f32 	[%rd22+12544], %f154;
	st.global.f32 	[%rd22+12600], %f158;
	st.global.f32 	[%rd22+25088], %f155;
	st.global.f32 	[%rd22+25144], %f159;
	st.global.f32 	[%rd22+37632], %f156;
	st.global.f32 	[%rd22+37688], %f160;
	ld.local.v4.f32 	{%f161, %f162, %f163, %f164}, [%rd1+16];
	st.global.f32 	[%rd22+50176], %f161;
	ld.local.v4.f32 	{%f165, %f166, %f167, %f168}, [%rd1+80];
	st.global.f32 	[%rd22+50232], %f165;
	st.global.f32 	[%rd22+62720], %f162;
	st.global.f32 	[%rd22+62776], %f166;
	st.global.f32 	[%rd22+75264], %f163;
	st.global.f32 	[%rd22+75320], %f167;
	st.global.f32 	[%rd22+87808], %f164;
	st.global.f32 	[%rd22+87864], %f168;
	ld.local.v4.f32 	{%f169, %f170, %f171, %f172}, [%rd1+32];
	st.global.f32 	[%rd22+100352], %f169;
	ld.local.v4.f32 	{%f173, %f174, %f175, %f176}, [%rd1+96];
	st.global.f32 	[%rd22+100408], %f173;
	st.global.f32 	[%rd22+112896], %f170;
	st.global.f32 	[%rd22+112952], %f174;
	st.global.f32 	[%rd22+125440], %f171;
	st.global.f32 	[%rd22+125496], %f175;
	st.global.f32 	[%rd22+137984], %f172;
	st.global.f32 	[%rd22+138040], %f176;
	ld.local.v4.f32 	{%f177, %f178, %f179, %f180}, [%rd1+48];
	st.global.f32 	[%rd22+150528], %f177;
	ld.local.v4.f32 	{%f181, %f182, %f183, %f184}, [%rd1+112];
	st.global.f32 	[%rd22+150584], %f181;
	st.global.f32 	[%rd22+163072], %f178;
	st.global.f32 	[%rd22+163128], %f182;
	st.global.f32 	[%rd22+175616], %f179;
	st.global.f32 	[%rd22+175672], %f183;
	st.global.f32 	[%rd22+188160], %f180;
	st.global.f32 	[%rd22+188216], %f184;
	ret;

}


// ===== COMPILED SASS (sm_100) =====

	.target	sm_100

	.elftype	@"ET_EXEC"


//--------------------- .note.nv.tkinfo           --------------------------
	.section	.note.nv.tkinfo,"",@"SHT_NOTE"
	.sectionflags	@"SHF_NOTE_NV_TKINFO"
	.tkinfo
        /*0018*/ 	.word	0x00000002
        /*0030*/ 	.string	""
        /*0030*/ 	.string	"ptxas"
        /*0030*/ 	.string	"Cuda compilation tools, release 13.0, V13.0.88"
        /*0030*/ 	.string	"Build cuda_13.0.r13.0/compiler.36424714_0"
        /*0030*/ 	.string	"-arch sm_100 -m 64 "



//--------------------- .note.nv.cuinfo           --------------------------
	.section	.note.nv.cuinfo,"",@"SHT_NOTE"
	.sectionflags	@"SHF_NOTE_NV_CUINFO"
        /*0018*/ 	.short	0x0002
        /*001a*/ 	.short	0x0064
        /*001c*/ 	.short	0x0082
	.zero		2


//--------------------- .nv.info                  --------------------------
	.section	.nv.info,"",@"SHT_CUDA_INFO"
	.align	4


	//----- nvinfo : EIATTR_REGCOUNT
	.align		4
        /*0000*/ 	.byte	0x04, 0x2f
        /*0002*/ 	.short	(.L_1 - .L_0)
	.align		4
.L_0:
        /*0004*/ 	.word	index@(candidate6)
        /*0008*/ 	.word	0x00000038


	//----- nvinfo : EIATTR_FRAME_SIZE
	.align		4
.L_1:
        /*000c*/ 	.byte	0x04, 0x11
        /*000e*/ 	.short	(.L_3 - .L_2)
	.align		4
.L_2:
        /*0010*/ 	.word	index@(candidate6)
        /*0014*/ 	.word	0x00000080


	//----- nvinfo : EIATTR_MIN_STACK_SIZE
	.align		4
.L_3:
        /*0018*/ 	.byte	0x04, 0x12
        /*001a*/ 	.short	(.L_5 - .L_4)
	.align		4
.L_4:
        /*001c*/ 	.word	index@(candidate6)
        /*0020*/ 	.word	0x00000080
.L_5:


//--------------------- .nv.compat                --------------------------
	.section	.nv.compat,"",@"SHT_CUDA_COMPAT_INFO"
	.align	4
        /*0000*/ 	.byte	0x02, 0x09, 0x00, 0x00, 0x02, 0x02, 0x01, 0x00, 0x02, 0x05, 0x05, 0x00, 0x03, 0x07, 0x01, 0x01
        /*0010*/ 	.byte	0x02, 0x03, 0x00, 0x00, 0x02, 0x06, 0x01, 0x00, 0x04, 0x0b, 0x08, 0x00, 0x09, 0x00, 0x00, 0x00
        /*0020*/ 	.byte	0x00, 0x00, 0x00, 0x00


//--------------------- .nv.info.candidate6       --------------------------
	.section	.nv.info.candidate6,"",@"SHT_CUDA_INFO"
	.sectionflags	@""
	.align	4


	//----- nvinfo : EIATTR_CUDA_API_VERSION
	.align		4
        /*0000*/ 	.byte	0x04, 0x37
        /*0002*/ 	.short	(.L_7 - .L_6)
.L_6:
        /*0004*/ 	.word	0x00000082


	//----- nvinfo : EIATTR_KPARAM_INFO
	.align		4
.L_7:
        /*0008*/ 	.byte	0x04, 0x17
        /*000a*/ 	.short	(.L_9 - .L_8)
.L_8:
        /*000c*/ 	.word	0x00000000
        /*0010*/ 	.short	0x0002
        /*0012*/ 	.short	0x0010
        /*0014*/ 	.byte	0x00, 0xf5, 0x21, 0x00


	//----- nvinfo : EIATTR_KPARAM_INFO
	.align		4
.L_9:
        /*0018*/ 	.byte	0x04, 0x17
        /*001a*/ 	.short	(.L_11 - .L_10)
.L_10:
        /*001c*/ 	.word	0x00000000
        /*0020*/ 	.short	0x0001
        /*0022*/ 	.short	0x0008
        /*0024*/ 	.byte	0x00, 0xf5, 0x21, 0x00


	//----- nvinfo : EIATTR_KPARAM_INFO
	.align		4
.L_11:
        /*0028*/ 	.byte	0x04, 0x17
        /*002a*/ 	.short	(.L_13 - .L_12)
.L_12:
        /*002c*/ 	.word	0x00000000
        /*0030*/ 	.short	0x0000
        /*0032*/ 	.short	0x0000
        /*0034*/ 	.byte	0x00, 0xf5, 0x21, 0x00


	//----- nvinfo : EIATTR_SPARSE_MMA_MASK
	.align		4
.L_13:
        /*0038*/ 	.byte	0x03, 0x50
        /*003a*/ 	.short	0x0000


	//----- nvinfo : EIATTR_MAXREG_COUNT
	.align		4
        /*003c*/ 	.byte	0x03, 0x1b
        /*003e*/ 	.short	0x00ff


	//----- nvinfo : EIATTR_NUM_BARRIERS
	.align		4
        /*0040*/ 	.byte	0x02, 0x4c
        /*0042*/ 	.byte	0x01
	.zero		1


	//----- nvinfo : EIATTR_MERCURY_ISA_VERSION
	.align		4
        /*0044*/ 	.byte	0x03, 0x5f
        /*0046*/ 	.short	0x0101


	//----- nvinfo : EIATTR_VRC_CTA_INIT_COUNT
	.align		4
        /*0048*/ 	.byte	0x02, 0x4a
	.zero		1
	.zero		1


	//----- nvinfo : EIATTR_EXIT_INSTR_OFFSETS
	.align		4
        /*004c*/ 	.byte	0x04, 0x1c
        /*004e*/ 	.short	(.L_15 - .L_14)


	//   ....[0]....
.L_14:
        /*0050*/ 	.word	0x00001350


	//----- nvinfo : EIATTR_MAX_THREADS
	.align		4
.L_15:
        /*0054*/ 	.byte	0x04, 0x05
        /*0056*/ 	.short	(.L_17 - .L_16)
.L_16:
        /*0058*/ 	.word	0x000000c4
        /*005c*/ 	.word	0x00000001
        /*0060*/ 	.word	0x00000001


	//----- nvinfo : EIATTR_CBANK_PARAM_SIZE
	.align		4
.L_17:
        /*0064*/ 	.byte	0x03, 0x19
        /*0066*/ 	.short	0x0018


	//----- nvinfo : EIATTR_PARAM_CBANK
	.align		4
        /*0068*/ 	.byte	0x04, 0x0a
        /*006a*/ 	.short	(.L_19 - .L_18)
	.align		4
.L_18:
        /*006c*/ 	.word	index@(.nv.constant0.candidate6)
        /*0070*/ 	.short	0x0380
        /*0072*/ 	.short	0x0018


	//----- nvinfo : EIATTR_SW_WAR
	.align		4
.L_19:
        /*0074*/ 	.byte	0x04, 0x36
        /*0076*/ 	.short	(.L_21 - .L_20)
.L_20:
        /*0078*/ 	.word	0x00000008
.L_21:


//--------------------- .nv.callgraph             --------------------------
	.section	.nv.callgraph,"",@"SHT_CUDA_CALLGRAPH"
	.align	4
	.sectionentsize	8
	.align		4
        /*0000*/ 	.word	0x00000000
	.align		4
        /*0004*/ 	.word	0xffffffff
	.align		4
        /*0008*/ 	.word	0x00000000
	.align		4
        /*000c*/ 	.word	0xfffffffe
	.align		4
        /*0010*/ 	.word	0x00000000
	.align		4
        /*0014*/ 	.word	0xfffffffd
	.align		4
        /*0018*/ 	.word	0x00000000
	.align		4
        /*001c*/ 	.word	0xfffffffc


//--------------------- .text.candidate6          --------------------------
	.section	.text.candidate6,"ax",@progbits
	.align	128
        .global         candidate6
        .type           candidate6,@function
        .size           candidate6,(.L_x_3 - candidate6)
        .other          candidate6,@"STO_CUDA_ENTRY STV_DEFAULT"
candidate6:
.text.candidate6:
[----:B------:R-:W0:Y:S01]  /*0000*/  LDC R1, c[0x0][0x37c] ;  /* 0x0000df00ff017b82 */ /* 0x000e220000000800 */
[----:B------:R-:W1:Y:S01]  /*0010*/  S2R R9, SR_TID.X ;  /* 0x0000000000097919 */ /* 0x000e620000002100 */
[----:B0-----:R-:W-:Y:S01]  /*0020*/  IADD3 R1, PT, PT, R1, -0x80, RZ ;  /* 0xffffff8001017810 */ /* 0x001fe20007ffe0ff */
[----:B------:R-:W-:Y:S01]  /*0030*/  HFMA2 R49, -RZ, RZ, 0, 0 ;  /* 0x00000000ff317431 */ /* 0x000fe200000001ff */
[----:B------:R-:W0:Y:S01]  /*0040*/  LDCU.64 UR8, c[0x0][0x358] ;  /* 0x00006b00ff0877ac */ /* 0x000e220008000a00 */
[----:B------:R-:W2:Y:S02]  /*0050*/  S2R R2, SR_CTAID.X ;  /* 0x0000000000027919 */ /* 0x000ea40000002500 */
[----:B------:R3:W-:Y:S04]  /*0060*/  STL.128 [R1], RZ ;  /* 0x000000ff01007387 */ /* 0x0007e80000100c00 */
[----:B------:R3:W-:Y:S04]  /*0070*/  STL.128 [R1+0x40], RZ ;  /* 0x000040ff01007387 */ /* 0x0007e80000100c00 */
[----:B------:R3:W-:Y:S04]  /*0080*/  STL.128 [R1+0x10], RZ ;  /* 0x000010ff01007387 */ /* 0x0007e80000100c00 */
[----:B------:R3:W-:Y:S04]  /*0090*/  STL.128 [R1+0x50], RZ ;  /* 0x000050ff01007387 */ /* 0x0007e80000100c00 */
[----:B------:R3:W-:Y:S04]  /*00a0*/  STL.128 [R1+0x20], RZ ;  /* 0x000020ff01007387 */ /* 0x0007e80000100c00 */
[----:B------:R3:W-:Y:S01]  /*00b0*/  STL.128 [R1+0x60], RZ ;  /* 0x000060ff01007387 */ /* 0x0007e20000100c00 */
[----:B-1----:R-:W-:-:S03]  /*00c0*/  LOP3.LUT R4, R9, 0xffff, RZ, 0xc0, !PT ;  /* 0x0000ffff09047812 */ /* 0x002fc600078ec0ff */
[----:B------:R3:W-:Y:S01]  /*00d0*/  STL.128 [R1+0x30], RZ ;  /* 0x000030ff01007387 */ /* 0x0007e20000100c00 */
[----:B------:R-:W-:-:S03]  /*00e0*/  SHF.R.U32.HI R0, RZ, 0x2, R4 ;  /* 0x00000002ff007819 */ /* 0x000fc60000011604 */
[----:B------:R3:W-:Y:S01]  /*00f0*/  STL.128 [R1+0x70], RZ ;  /* 0x000070ff01007387 */ /* 0x0007e20000100c00 */
[----:B--2---:R-:W-:Y:S02]  /*0100*/  LOP3.LUT R5, R2, 0x1, RZ, 0xc0, !PT ;  /* 0x0000000102057812 */ /* 0x004fe400078ec0ff */
[----:B------:R-:W-:Y:S02]  /*0110*/  PRMT R3, R0, 0x9910, RZ ;  /* 0x0000991000037816 */ /* 0x000fe400000000ff */
[----:B------:R-:W-:Y:S02]  /*0120*/  SHF.R.U32.HI R0, RZ, 0x1, R2 ;  /* 0x00000001ff007819 */ /* 0x000fe40000011602 */
[----:B------:R-:W-:Y:S01]  /*0130*/  ISETP.NE.U32.AND P0, PT, R5, 0x1, PT ;  /* 0x000000010500780c */ /* 0x000fe20003f05070 */
[----:B------:R-:W-:Y:S01]  /*0140*/  IMAD R3, R3, 0x25, RZ ;  /* 0x0000002503037824 */ /* 0x000fe200078e02ff */
[----:B------:R-:W-:Y:S02]  /*0150*/  SHF.R.U32.HI R4, RZ, 0x1, R4 ;  /* 0x00000001ff047819 */ /* 0x000fe40000011604 */
[----:B------:R-:W-:-:S02]  /*0160*/  LOP3.LUT R0, R0, 0x7, RZ, 0xc0, !PT ;  /* 0x0000000700007812 */ /* 0x000fc400078ec0ff */
[----:B------:R-:W-:Y:S02]  /*0170*/  SEL R5, RZ, 0x1c, P0 ;  /* 0x0000001cff057807 */ /* 0x000fe40000000000 */
[----:B------:R-:W-:Y:S02]  /*0180*/  PRMT R4, R4, 0x9910, RZ ;  /* 0x0000991004047816 */ /* 0x000fe400000000ff */
[----:B------:R-:W-:Y:S01]  /*0190*/  LOP3.LUT R3, R3, 0xffff, RZ, 0xc0, !PT ;  /* 0x0000ffff03037812 */ /* 0x000fe200078ec0ff */
[----:B------:R-:W-:Y:S01]  /*01a0*/  IMAD R7, R0, 0x188, R5 ;  /* 0x0000018800077824 */ /* 0x000fe200078e0205 */
[C---:B------:R-:W-:Y:S01]  /*01b0*/  ISETP.GE.U32.AND P0, PT, R9.reuse, 0x62, PT ;  /* 0x000000620900780c */ /* 0x040fe20003f06070 */
[----:B------:R-:W-:Y:S01]  /*01c0*/  IMAD R4, R4, 0x93, RZ ;  /* 0x0000009304047824 */ /* 0x000fe200078e02ff */
[----:B------:R-:W-:Y:S02]  /*01d0*/  SHF.R.U32.HI R6, RZ, 0x8, R3 ;  /* 0x00000008ff067819 */ /* 0x000fe40000011603 */
[----:B------:R-:W-:-:S02]  /*01e0*/  IADD3 R0, PT, PT, R9, 0x9e, RZ ;  /* 0x0000009e09007810 */ /* 0x000fc40007ffe0ff */
[----:B------:R-:W-:Y:S02]  /*01f0*/  PRMT R5, R6, 0x9910, RZ ;  /* 0x0000991006057816 */ /* 0x000fe400000000ff */
[----:B------:R-:W-:Y:S02]  /*0200*/  SEL R3, R9, R0, !P0 ;  /* 0x0000000009037207 */ /* 0x000fe40004000000 */
[----:B------:R-:W-:Y:S01]  /*0210*/  LOP3.LUT R4, R4, 0xffff, RZ, 0xc0, !PT ;  /* 0x0000ffff04047812 */ /* 0x000fe200078ec0ff */
[----:B------:R-:W-:Y:S01]  /*0220*/  IMAD R0, R5, 0x1c, RZ ;  /* 0x0000001c05007824 */ /* 0x000fe200078e02ff */
[----:B------:R-:W-:Y:S02]  /*0230*/  LOP3.LUT R3, R3, 0xfe, RZ, 0xc0, !PT ;  /* 0x000000fe03037812 */ /* 0x000fe400078ec0ff */
[----:B------:R-:W-:Y:S02]  /*0240*/  SHF.R.U32.HI R4, RZ, 0xa, R4 ;  /* 0x0000000aff047819 */ /* 0x000fe40000011604 */
[----:B------:R-:W-:-:S02]  /*0250*/  SHF.R.U32.HI R3, RZ, 0x1, R3 ;  /* 0x00000001ff037819 */ /* 0x000fc40000011603 */
[----:B------:R-:W-:Y:S02]  /*0260*/  PRMT R4, R4, 0x9910, RZ ;  /* 0x0000991004047816 */ /* 0x000fe400000000ff */
[----:B------:R-:W-:Y:S02]  /*0270*/  IADD3 R0, PT, PT, RZ, -R0, RZ ;  /* 0x80000000ff007210 */ /* 0x000fe40007ffe0ff */
[----:B------:R-:W-:Y:S01]  /*0280*/  PRMT R3, R3, 0x9910, RZ ;  /* 0x0000991003037816 */ /* 0x000fe200000000ff */
[----:B------:R-:W-:Y:S01]  /*0290*/  IMAD R4, R4, 0xe, RZ ;  /* 0x0000000e04047824 */ /* 0x000fe200078e02ff */
[----:B------:R-:W-:Y:S02]  /*02a0*/  PRMT R0, R0, 0x7710, RZ ;  /* 0x0000771000007816 */ /* 0x000fe400000000ff */
[----:B------:R-:W-:Y:S01]  /*02b0*/  LOP3.LUT R5, R6, 0xffff, RZ, 0xc0, !PT ;  /* 0x0000ffff06057812 */ /* 0x000fe200078ec0ff */
[----:B------:R-:W-:Y:S01]  /*02c0*/  IMAD R3, R3, 0x93, RZ ;  /* 0x0000009303037824 */ /* 0x000fe200078e02ff */
[----:B------:R-:W-:-:S02]  /*02d0*/  IADD3 R0, PT, PT, R0, R9, RZ ;  /* 0x0000000900007210 */ /* 0x000fc40007ffe0ff */
[----:B------:R-:W-:Y:S02]  /*02e0*/  IADD3 R4, PT, PT, RZ, -R4, RZ ;  /* 0x80000004ff047210 */ /* 0x000fe40007ffe0ff */
[----:B------:R-:W-:Y:S02]  /*02f0*/  LOP3.LUT R0, R0, 0xff, RZ, 0xc0, !PT ;  /* 0x000000ff00007812 */ /* 0x000fe400078ec0ff */
[----:B------:R-:W-:Y:S02]  /*0300*/  LOP3.LUT R3, R3, 0xffff, RZ, 0xc0, !PT ;  /* 0x0000ffff03037812 */ /* 0x000fe400078ec0ff */
[----:B------:R-:W-:Y:S02]  /*0310*/  PRMT R4, R4, 0x7710, RZ ;  /* 0x0000771004047816 */ /* 0x000fe400000000ff */
[----:B------:R-:W-:Y:S02]  /*0320*/  IADD3 R0, PT, PT, R0, R7, RZ ;  /* 0x0000000700007210 */ /* 0x000fe40007ffe0ff */
[----:B------:R-:W-:-:S02]  /*0330*/  SHF.R.U32.HI R3, RZ, 0xa, R3 ;  /* 0x0000000aff037819 */ /* 0x000fc40000011603 */
[----:B------:R-:W-:Y:S01]  /*0340*/  IADD3 R4, PT, PT, R4, R9, RZ ;  /* 0x0000000904047210 */ /* 0x000fe20007ffe0ff */
[----:B------:R-:W-:Y:S01]  /*0350*/  IMAD R52, R5, 0x38, R0 ;  /* 0x0000003805347824 */ /* 0x000fe200078e0200 */
[----:B------:R-:W-:Y:S02]  /*0360*/  LOP3.LUT R51, R3, 0xffff, RZ, 0xc0, !PT ;  /* 0x0000ffff03337812 */ /* 0x000fe400078ec0ff */
[----:B0--3--:R-:W-:-:S07]  /*0370*/  LOP3.LUT R50, R4, 0xff, RZ, 0xc0, !PT ;  /* 0x000000ff04327812 */ /* 0x009fce00078ec0ff */
.L_x_1:
[----:B------:R-:W0:Y:S01]  /*0380*/  S2R R0, SR_TID.X ;  /* 0x0000000000007919 */ /* 0x000e220000002100 */
[----:B-1----:R-:W1:Y:S01]  /*0390*/  LDC.64 R8, c[0x0][0x380] ;  /* 0x0000e000ff087b82 */ /* 0x002e620000000a00 */
[----:B------:R-:W-:-:S07]  /*03a0*/  SHF.L.U32 R4, R2, 0x9, RZ ;  /* 0x0000000902047819 */ /* 0x000fce00000006ff */
[----:B------:R-:W-:Y:S01]  /*03b0*/  BAR.SYNC.DEFER_BLOCKING 0x0 ;  /* 0x0000000000007b1d */ /* 0x000fe20000010000 */
[C---:B0-----:R-:W-:Y:S02]  /*03c0*/  ISETP.GT.U32.AND P0, PT, R0.reuse, 0x77, PT ;  /* 0x000000770000780c */ /* 0x041fe40003f04070 */
[C---:B------:R-:W-:Y:S02]  /*03d0*/  SHF.L.U32 R5, R0.reuse, 0x4, RZ ;  /* 0x0000000400057819 */ /* 0x040fe400000006ff */
[----:B------:R-:W-:-:S04]  /*03e0*/  LOP3.LUT R6, R0, R4, RZ, 0xfc, !PT ;  /* 0x0000000400067212 */ /* 0x000fc800078efcff */
[----:B------:R-:W-:-:S04]  /*03f0*/  IADD3 R6, PT, PT, R6, 0x4, RZ ;  /* 0x0000000406067810 */ /* 0x000fc80007ffe0ff */
[----:B------:R-:W-:Y:S02]  /*0400*/  LOP3.LUT R6, R6, 0x7fffe00f, RZ, 0xc0, !PT ;  /* 0x7fffe00f06067812 */ /* 0x000fe400078ec0ff */
[----:B------:R-:W-:Y:S02]  /*0410*/  @!P0 LOP3.LUT R3, R0, 0xf, RZ, 0xc0, !PT ;  /* 0x0000000f00038812 */ /* 0x000fe400078ec0ff */
[----:B------:R-:W-:Y:S02]  /*0420*/  @!P0 IADD3 R10, PT, PT, R5, 0x1880, RZ ;  /* 0x00001880050a8810 */ /* 0x000fe40007ffe0ff */
[----:B------:R-:W-:Y:S01]  /*0430*/  @!P0 LOP3.LUT R7, R3, 0x8, RZ, 0x3c, !PT ;  /* 0x0000000803078812 */ /* 0x000fe200078e3cff */
[----:B------:R-:W-:Y:S01]  /*0440*/  IMAD R3, R49, 0xc400, R52 ;  /* 0x0000c40031037824 */ /* 0x000fe200078e0234 */
[----:B------:R-:W-:Y:S02]  /*0450*/  @!P0 LOP3.LUT R10, R10, 0x3f00, RZ, 0xc0, !PT ;  /* 0x00003f000a0a8812 */ /* 0x000fe400078ec0ff */
[----:B------:R-:W-:Y:S01]  /*0460*/  @!P0 LOP3.LUT R7, R7, 0x7fffe000, R4, 0xf8, !PT ;  /* 0x7fffe00007078812 */ /* 0x000fe200078ef804 */
[----:B-1----:R-:W-:Y:S01]  /*0470*/  IMAD.WIDE.U32 R8, R3, 0x4, R8 ;  /* 0x0000000403087825 */ /* 0x002fe200078e0008 */
[----:B------:R-:W-:-:S02]  /*0480*/  IADD3 R3, PT, PT, R5, 0xc40, RZ ;  /* 0x00000c4005037810 */ /* 0x000fc40007ffe0ff */
[----:B------:R-:W-:Y:S02]  /*0490*/  @!P0 IADD3 R7, PT, PT, R7, R10, RZ ;  /* 0x0000000a07078210 */ /* 0x000fe40007ffe0ff */
[----:B------:R-:W0:Y:S01]  /*04a0*/  LDC.64 R10, c[0x0][0x388] ;  /* 0x0000e200ff0a7b82 */ /* 0x000e220000000a00 */
[----:B------:R-:W-:Y:S01]  /*04b0*/  LOP3.LUT R5, R5, 0xf0f, R0, 0xc8, !PT ;  /* 0x00000f0f05057812 */ /* 0x000fe200078ec800 */
[----:B------:R-:W2:Y:S01]  /*04c0*/  LDG.E.CONSTANT R13, desc[UR8][R8.64+0x3100] ;  /* 0x00310008080d7981 */ /* 0x000ea2000c1e9900 */
[----:B------:R-:W-:Y:S02]  /*04d0*/  LOP3.LUT R6, R6, 0x1f00, R3, 0xf8, !PT ;  /* 0x00001f0006067812 */ /* 0x000fe400078ef803 */
[----:B------:R-:W-:Y:S01]  /*04e0*/  LOP3.LUT R4, R5, 0x7fffe000, R4, 0xf8, !PT ;  /* 0x7fffe00005047812 */ /* 0x000fe200078ef804 */
[----:B------:R-:W3:Y:S01]  /*04f0*/  LDG.E.CONSTANT R3, desc[UR8][R8.64] ;  /* 0x0000000808037981 */ /* 0x000ee2000c1e9900 */
[C---:B------:R-:W-:Y:S02]  /*0500*/  @!P0 LEA R37, R49.reuse, R7, 0x4 ;  /* 0x0000000731258211 */ /* 0x040fe400078e20ff */
[C---:B------:R-:W-:Y:S01]  /*0510*/  LEA R7, R49.reuse, R4, 0x4 ;  /* 0x0000000431077211 */ /* 0x040fe200078e20ff */
[----:B------:R-:W4:Y:S01]  /*0520*/  LDG.E.CONSTANT R15, desc[UR8][R8.64+0x6200] ;  /* 0x00620008080f7981 */ /* 0x000f22000c1e9900 */
[----:B------:R-:W-:-:S03]  /*0530*/  LEA R5, R49, R6, 0x4 ;  /* 0x0000000631057211 */ /* 0x000fc600078e20ff */
[----:B------:R-:W5:Y:S04]  /*0540*/  LDG.E.CONSTANT R17, desc[UR8][R8.64+0x9300] ;  /* 0x0093000808117981 */ /* 0x000f68000c1e9900 */
[----:B------:R-:W5:Y:S04]  /*0550*/  LDG.E.CONSTANT R19, desc[UR8][R8.64+0xc400] ;  /* 0x00c4000808137981 */ /* 0x000f68000c1e9900 */
[----:B------:R-:W5:Y:S01]  /*0560*/  LDG.E.CONSTANT R21, desc[UR8][R8.64+0xf500] ;  /* 0x00f5000808157981 */ /* 0x000f62000c1e9900 */
[----:B0-----:R-:W-:-:S03]  /*0570*/  IMAD.WIDE.U32 R6, R7, 0x4, R10 ;  /* 0x0000000407067825 */ /* 0x001fc600078e000a */
[----:B------:R-:W5:Y:S01]  /*0580*/  LDG.E.CONSTANT R23, desc[UR8][R8.64+0x12600] ;  /* 0x0126000808177981 */ /* 0x000f62000c1e9900 */
[----:B------:R-:W-:-:S03]  /*0590*/  IMAD.WIDE.U32 R4, R5, 0x4, R10 ;  /* 0x0000000405047825 */ /* 0x000fc600078e000a */
[----:B------:R-:W5:Y:S01]  /*05a0*/  LDG.E.CONSTANT R25, desc[UR8][R8.64+0x15700] ;  /* 0x0157000808197981 */ /* 0x000f62000c1e9900 */
[----:B------:R-:W-:-:S03]  /*05b0*/  @!P0 IMAD.WIDE.U32 R10, R37, 0x4, R10 ;  /* 0x00000004250a8825 */ /* 0x000fc600078e000a */
[----:B------:R-:W5:Y:S04]  /*05c0*/  LDG.E.CONSTANT R27, desc[UR8][R8.64+0x18800] ;  /* 0x01880008081b7981 */ /* 0x000f68000c1e9900 */
        /* <DEDUP_REMOVED lines=8> */
[----:B------:R0:W5:Y:S04]  /*0650*/  LDG.E.CONSTANT R4, desc[UR8][R4.64] ;  /* 0x0000000804047981 */ /* 0x000168000c1e9900 */
[----:B------:R-:W5:Y:S01]  /*0660*/  @!P0 LDG.E.CONSTANT R10, desc[UR8][R10.64] ;  /* 0x000000080a0a8981 */ /* 0x000f62000c1e9900 */
[----:B------:R-:W1:Y:S01]  /*0670*/  S2UR UR5, SR_CgaCtaId ;  /* 0x00000000000579c3 */ /* 0x000e620000008800 */
[----:B------:R-:W-:-:S02]  /*0680*/  UMOV UR4, 0x400 ;  /* 0x0000040000047882 */ /* 0x000fc40000000000 */
[----:B-1----:R-:W-:Y:S02]  /*0690*/  ULEA UR6, UR5, UR4, 0x18 ;  /* 0x0000000405067291 */ /* 0x002fe4000f8ec0ff */
[----:B------:R-:W-:-:S04]  /*06a0*/  UIADD3 UR4, UPT, UPT, UR4, 0x3100, URZ ;  /* 0x0000310004047890 */ /* 0x000fc8000fffe0ff */
[----:B------:R-:W-:Y:S01]  /*06b0*/  LEA R12, R0, UR6, 0x2 ;  /* 0x00000006000c7c11 */ /* 0x000fe2000f8e10ff */
[----:B------:R-:W-:Y:S01]  /*06c0*/  ULEA UR4, UR5, UR4, 0x18 ;  /* 0x0000000405047291 */ /* 0x000fe2000f8ec0ff */
[----:B0-----:R-:W-:-:S03]  /*06d0*/  IMAD R5, R51, 0x1c, R50 ;  /* 0x0000001c33057824 */ /* 0x001fc600078e0232 */
[----:B------:R-:W-:Y:S01]  /*06e0*/  UIADD3 UR5, UPT, UPT, UR4, 0x400, URZ ;  /* 0x0000040004057890 */ /* 0x000fe2000fffe0ff */
[----:B------:R-:W-:-:S05]  /*06f0*/  IADD3 R49, PT, PT, R49, 0x1, RZ ;  /* 0x0000000131317810 */ /* 0x000fca0007ffe0ff */
[----:B------:R-:W-:Y:S02]  /*0700*/  MOV R48, UR5 ;  /* 0x0000000500307c02 */ /* 0x000fe40008000f00 */
[----:B------:R-:W-:Y:S01]  /*0710*/  ISETP.NE.AND P1, PT, R49, 0x10, PT ;  /* 0x000000103100780c */ /* 0x000fe20003f25270 */
[----:B---3--:R0:W-:Y:S04]  /*0720*/  STS [R12], R3 ;  /* 0x000000030c007388 */ /* 0x0081e80000000800 */
[----:B--2---:R1:W-:Y:S01]  /*0730*/  STS [R12+0x310], R13 ;  /* 0x0003100d0c007388 */ /* 0x0043e20000000800 */
[----:B0-----:R-:W-:-:S03]  /*0740*/  LEA R3, R0, UR4, 0x2 ;  /* 0x0000000400037c11 */ /* 0x001fc6000f8e10ff */
[----:B----4-:R0:W-:Y:S04]  /*0750*/  STS [R12+0x620], R15 ;  /* 0x0006200f0c007388 */ /* 0x0101e80000000800 */
[----:B-----5:R0:W-:Y:S04]  /*0760*/  STS [R12+0x930], R17 ;  /* 0x000930110c007388 */ /* 0x0201e80000000800 */
[----:B------:R0:W-:Y:S04]  /*0770*/  STS [R12+0xc40], R19 ;  /* 0x000c40130c007388 */ /* 0x0001e80000000800 */
        /* <DEDUP_REMOVED lines=11> */
[----:B------:R0:W-:Y:S04]  /*0830*/  STS [R3], R6 ;  /* 0x0000000603007388 */ /* 0x0001e80000000800 */
[----:B------:R0:W-:Y:S04]  /*0840*/  STS [R3+0x310], R4 ;  /* 0x0003100403007388 */ /* 0x0001e80000000800 */
[----:B------:R0:W-:Y:S01]  /*0850*/  @!P0 STS [R3+0x620], R10 ;  /* 0x0006200a03008388 */ /* 0x0001e20000000800 */
[----:B-1----:R-:W-:Y:S01]  /*0860*/  LEA R13, R5, UR6, 0x2 ;  /* 0x00000006050d7c11 */ /* 0x002fe2000f8e10ff */
[----:B------:R-:W-:Y:S01]  /*0870*/  BAR.SYNC.DEFER_BLOCKING 0x0 ;  /* 0x0000000000007b1d */ /* 0x000fe20000010000 */
[----:B------:R-:W-:-:S05]  /*0880*/  ISETP.GT.U32.AND P0, PT, R0, 0x61, PT ;  /* 0x000000610000780c */ /* 0x000fca0003f04070 */
[----:B------:R0:W1:Y:S04]  /*0890*/  LDS R47, [R13] ;  /* 0x000000000d2f7984 */ /* 0x0000680000000800 */
[----:B------:R0:W2:Y:S04]  /*08a0*/  LDS R45, [R13+0x38] ;  /* 0x000038000d2d7984 */ /* 0x0000a80000000800 */
[----:B------:R0:W3:Y:S04]  /*08b0*/  LDS R46, [R13+0x310] ;  /* 0x000310000d2e7984 */ /* 0x0000e80000000800 */
[----:B------:R0:W4:Y:S04]  /*08c0*/  LDS R44, [R13+0x348] ;  /* 0x000348000d2c7984 */ /* 0x0001280000000800 */
[----:B------:R0:W0:Y:S04]  /*08d0*/  LDS R43, [R13+0x620] ;  /* 0x000620000d2b7984 */ /* 0x0000280000000800 */
        /* <DEDUP_REMOVED lines=26> */
[----:B------:R0:W0:Y:S01]  /*0a80*/  LDS R28, [R13+0x2e28] ;  /* 0x002e28000d1c7984 */ /* 0x0000220000000800 */
[----:B------:R-:W-:-:S02]  /*0a90*/  @!P0 IADD3 R48, PT, PT, RZ, UR4, RZ ;  /* 0x00000004ff308c10 */ /* 0x000fc4000fffe0ff */
[----:B------:R-:W-:Y:S02]  /*0aa0*/  MOV R0, 0x40 ;  /* 0x0000004000007802 */ /* 0x000fe40000000f00 */
[----:B------:R-:W-:Y:S01]  /*0ab0*/  IADD3 R48, PT, PT, R48, 0x40, RZ ;  /* 0x0000004030307810 */ /* 0x000fe20007ffe0ff */
[----:B-1234-:R-:W-:-:S06]  /*0ac0*/  UMOV UR4, 0x40 ;  /* 0x0000004000047882 */ /* 0x01efcc0000000000 */
.L_x_0:
[----:B01----:R-:W-:Y:S01]  /*0ad0*/  IADD3 R27, PT, PT, R1, R0, RZ ;  /* 0x00000000011b7210 */ /* 0x003fe20007ffe0ff */
[----:B------:R-:W0:Y:S04]  /*0ae0*/  LDS.128 R16, [R48+-0x40] ;  /* 0xffffc00030107984 */ /* 0x000e280000000c00 */
[----:B------:R-:W0:Y:S04]  /*0af0*/  LDL.64 R30, [R27+-0x40] ;  /* 0xffffc0001b1e7983 */ /* 0x000e280000100a00 */
[----:B------:R-:W2:Y:S01]  /*0b00*/  LDL.64 R32, [R27] ;  /* 0x000000001b207983 */ /* 0x000ea20000100a00 */
[----:B------:R-:W-:Y:S01]  /*0b10*/  UIADD3 UR4, UPT, UPT, UR4, 0x80, URZ ;  /* 0x0000008004047890 */ /* 0x000fe2000fffe0ff */
[----:B------:R-:W-:-:S03]  /*0b20*/  IADD3 R0, PT, PT, R0, 0x8, RZ ;  /* 0x0000000800007810 */ /* 0x000fc60007ffe0ff */
[----:B------:R-:W-:Y:S01]  /*0b30*/  UISETP.NE.AND UP0, UPT, UR4, 0x440, UPT ;  /* 0x000004400400788c */ /* 0x000fe2000bf05270 */
[-C--:B0-----:R-:W-:Y:S01]  /*0b40*/  FFMA R13, R47, R16.reuse, R30 ;  /* 0x000000102f0d7223 */ /* 0x081fe2000000001e */
[----:B--2---:R-:W-:-:S03]  /*0b50*/  FFMA R15, R45, R16, R32 ;  /* 0x000000102d0f7223 */ /* 0x004fc60000000020 */
[-C--:B------:R-:W-:Y:S01]  /*0b60*/  FFMA R16, R46, R17.reuse, R13 ;  /* 0x000000112e107223 */ /* 0x080fe2000000000d */
[----:B------:R-:W-:-:S03]  /*0b70*/  FFMA R30, R44, R17, R15 ;  /* 0x000000112c1e7223 */ /* 0x000fc6000000000f */
[-C--:B------:R-:W-:Y:S01]  /*0b80*/  FFMA R17, R43, R18.reuse, R16 ;  /* 0x000000122b117223 */ /* 0x080fe20000000010 */
[----:B------:R-:W0:Y:S01]  /*0b90*/  LDS.128 R12, [R48] ;  /* 0x00000000300c7984 */ /* 0x000e220000000c00 */
[----:B------:R-:W-:-:S04]  /*0ba0*/  FFMA R53, R41, R18, R30 ;  /* 0x0000001229357223 */ /* 0x000fc8000000001e */
[-C--:B------:R-:W-:Y:S01]  /*0bb0*/  FFMA R30, R40, R19.reuse, R53 ;  /* 0x00000013281e7223 */ /* 0x080fe20000000035 */
[-C--:B0-----:R-:W-:Y:S01]  /*0bc0*/  FFMA R31, R47, R12.reuse, R31 ;  /* 0x0000000c2f1f7223 */ /* 0x081fe2000000001f */
[----:B------:R-:W-:Y:S01]  /*0bd0*/  FFMA R33, R45, R12, R33 ;  /* 0x0000000c2d217223 */ /* 0x000fe20000000021 */
[----:B------:R-:W-:Y:S02]  /*0be0*/  FFMA R12, R42, R19, R17 ;  /* 0x000000132a0c7223 */ /* 0x000fe40000000011 */
[----:B------:R-:W0:Y:S01]  /*0bf0*/  LDS.128 R16, [R48+-0x30] ;  /* 0xffffd00030107984 */ /* 0x000e220000000c00 */
[-C--:B------:R-:W-:Y:S01]  /*0c00*/  FFMA R32, R46, R13.reuse, R31 ;  /* 0x0000000d2e207223 */ /* 0x080fe2000000001f */
[----:B------:R-:W-:-:S03]  /*0c10*/  FFMA R33, R44, R13, R33 ;  /* 0x0000000d2c217223 */ /* 0x000fc60000000021 */
[-C--:B------:R-:W-:Y:S01]  /*0c20*/  FFMA R13, R43, R14.reuse, R32 ;  /* 0x0000000e2b0d7223 */ /* 0x080fe20000000020 */
[----:B------:R-:W-:Y:S01]  /*0c30*/  FFMA R33, R41, R14, R33 ;  /* 0x0000000e29217223 */ /* 0x000fe20000000021 */
[-C--:B0-----:R-:W-:Y:S01]  /*0c40*/  FFMA R31, R39, R16.reuse, R12 ;  /* 0x00000010271f7223 */ /* 0x081fe2000000000c */
[----:B------:R-:W-:Y:S01]  /*0c50*/  FFMA R53, R37, R16, R30 ;  /* 0x0000001025357223 */ /* 0x000fe2000000001e */
[-C--:B------:R-:W-:Y:S01]  /*0c60*/  FFMA R16, R42, R15.reuse, R13 ;  /* 0x0000000f2a107223 */ /* 0x080fe2000000000d */
[----:B------:R-:W-:Y:S01]  /*0c70*/  FFMA R30, R40, R15, R33 ;  /* 0x0000000f281e7223 */ /* 0x000fe20000000021 */
[-C--:B------:R-:W-:Y:S01]  /*0c80*/  FFMA R32, R38, R17.reuse, R31 ;  /* 0x0000001126207223 */ /* 0x080fe2000000001f */
[----:B------:R-:W0:Y:S01]  /*0c90*/  LDS.128 R12, [R48+0x10] ;  /* 0x00001000300c7984 */ /* 0x000e220000000c00 */
[----:B------:R-:W-:Y:S02]  /*0ca0*/  FFMA R53, R36, R17, R53 ;  /* 0x0000001124357223 */ /* 0x000fe40000000035 */
[----:B------:R-:W-:-:S02]  /*0cb0*/  FFMA R33, R35, R18, R32 ;  /* 0x0000001223217223 */ /* 0x000fc40000000020 */
[----:B------:R-:W-:Y:S01]  /*0cc0*/  FFMA R53, R29, R18, R53 ;  /* 0x000000121d357223 */ /* 0x000fe20000000035 */
[-C--:B0-----:R-:W-:Y:S01]  /*0cd0*/  FFMA R17, R39, R12.reuse, R16 ;  /* 0x0000000c27117223 */ /* 0x081fe20000000010 */
[----:B------:R-:W-:Y:S01]  /*0ce0*/  FFMA R31, R37, R12, R30 ;  /* 0x0000000c251f7223 */ /* 0x000fe2000000001e */
[-C--:B------:R-:W-:Y:S01]  /*0cf0*/  FFMA R12, R34, R19.reuse, R33 ;  /* 0x00000013220c7223 */ /* 0x080fe20000000021 */
[----:B------:R-:W-:Y:S01]  /*0d00*/  FFMA R30, R4, R19, R53 ;  /* 0x00000013041e7223 */ /* 0x000fe20000000035 */
[-C--:B------:R-:W-:Y:S01]  /*0d10*/  FFMA R32, R38, R13.reuse, R17 ;  /* 0x0000000d26207223 */ /* 0x080fe20000000011 */
[----:B------:R-:W-:Y:S01]  /*0d20*/  FFMA R31, R36, R13, R31 ;  /* 0x0000000d241f7223 */ /* 0x000fe2000000001f */
[----:B------:R-:W0:Y:S02]  /*0d30*/  LDS.128 R16, [R48+-0x20] ;  /* 0xffffe00030107984 */ /* 0x000e240000000c00 */
        /* <DEDUP_REMOVED lines=8> */
[----:B------:R-:W-:-:S02]  /*0dc0*/  FFMA R53, R8, R17, R53 ;  /* 0x0000001108357223 */ /* 0x000fc40000000035 */
[-C--:B------:R-:W-:Y:S02]  /*0dd0*/  FFMA R33, R7, R18.reuse, R32 ;  /* 0x0000001207217223 */ /* 0x080fe40000000020 */
        /* <DEDUP_REMOVED lines=15> */
[----:B------:R0:W1:Y:S01]  /*0ed0*/  LDS.128 R12, [R48+0x30] ;  /* 0x00003000300c7984 */ /* 0x0000620000000c00 */
[----:B------:R-:W-:-:S04]  /*0ee0*/  FFMA R17, R24, R17, R53 ;  /* 0x0000001118117223 */ /* 0x000fc80000000035 */
[----:B------:R-:W-:Y:S01]  /*0ef0*/  FFMA R17, R25, R18, R17 ;  /* 0x0000001219117223 */ /* 0x000fe20000000011 */
[----:B0-----:R-:W-:Y:S01]  /*0f00*/  IADD3 R48, PT, PT, R48, 0x80, RZ ;  /* 0x0000008030307810 */ /* 0x001fe20007ffe0ff */
[-C--:B-1----:R-:W-:Y:S01]  /*0f10*/  FFMA R31, R11, R12.reuse, R16 ;  /* 0x0000000c0b1f7223 */ /* 0x082fe20000000010 */
[----:B------:R-:W-:-:S03]  /*0f20*/  FFMA R33, R21, R12, R30 ;  /* 0x0000000c15217223 */ /* 0x000fc6000000001e */
[-C--:B------:R-:W-:Y:S01]  /*0f30*/  FFMA R31, R22, R13.reuse, R31 ;  /* 0x0000000d161f7223 */ /* 0x080fe2000000001f */
[----:B------:R-:W-:Y:S01]  /*0f40*/  FFMA R33, R24, R13, R33 ;  /* 0x0000000d18217223 */ /* 0x000fe20000000021 */
[C---:B------:R-:W-:Y:S02]  /*0f50*/  FFMA R13, R23.reuse, R18, R32 ;  /* 0x00000012170d7223 */ /* 0x040fe40000000020 */
[-C--:B------:R-:W-:Y:S01]  /*0f60*/  FFMA R16, R23, R14.reuse, R31 ;  /* 0x0000000e17107223 */ /* 0x080fe2000000001f */
[----:B------:R-:W-:Y:S01]  /*0f70*/  FFMA R33, R25, R14, R33 ;  /* 0x0000000e19217223 */ /* 0x000fe20000000021 */
[-C--:B------:R-:W-:Y:S01]  /*0f80*/  FFMA R12, R26, R19.reuse, R13 ;  /* 0x000000131a0c7223 */ /* 0x080fe2000000000d */
[----:B------:R-:W-:Y:S01]  /*0f90*/  FFMA R14, R28, R19, R17 ;  /* 0x000000131c0e7223 */ /* 0x000fe20000000011 */
[-C--:B------:R-:W-:Y:S01]  /*0fa0*/  FFMA R13, R26, R15.reuse, R16 ;  /* 0x0000000f1a0d7223 */ /* 0x080fe20000000010 */
[----:B------:R-:W-:-:S04]  /*0fb0*/  FFMA R15, R28, R15, R33 ;  /* 0x0000000f1c0f7223 */ /* 0x000fc80000000021 */
[----:B------:R1:W-:Y:S04]  /*0fc0*/  STL.64 [R27+-0x40], R12 ;  /* 0xffffc00c1b007387 */ /* 0x0003e80000100a00 */
[----:B------:R1:W-:Y:S01]  /*0fd0*/  STL.64 [R27], R14 ;  /* 0x0000000e1b007387 */ /* 0x0003e20000100a00 */
[----:B------:R-:W-:Y:S05]  /*0fe0*/  BRA.U UP0, `(.L_x_0) ;  /* 0xfffffff900b87547 */ /* 0x000fea000b83ffff */
[----:B------:R-:W-:Y:S05]  /*0ff0*/  @P1 BRA `(.L_x_1) ;  /* 0xfffffff000e01947 */ /* 0x000fea000383ffff */
[----:B------:R-:W2:Y:S04]  /*1000*/  LDL.128 R36, [R1] ;  /* 0x0000000001247983 */ /* 0x000ea80000100c00 */
[----:B------:R-:W3:Y:S04]  /*1010*/  LDL.128 R28, [R1+0x40] ;  /* 0x00004000011c7983 */ /* 0x000ee80000100c00 */
[----:B-1----:R-:W4:Y:S04]  /*1020*/  LDL.128 R24, [R1+0x10] ;  /* 0x0000100001187983 */ /* 0x002f280000100c00 */
[----:B------:R-:W5:Y:S04]  /*1030*/  LDL.128 R20, [R1+0x50] ;  /* 0x0000500001147983 */ /* 0x000f680000100c00 */
[----:B------:R-:W5:Y:S04]  /*1040*/  LDL.128 R16, [R1+0x20] ;  /* 0x0000200001107983 */ /* 0x000f680000100c00 */
[----:B------:R-:W5:Y:S04]  /*1050*/  LDL.128 R12, [R1+0x60] ;  /* 0x00006000010c7983 */ /* 0x000f680000100c00 */
[----:B------:R-:W5:Y:S04]  /*1060*/  LDL.128 R8, [R1+0x30] ;  /* 0x0000300001087983 */ /* 0x000f680000100c00 */
[----:B------:R-:W5:Y:S01]  /*1070*/  LDL.128 R4, [R1+0x70] ;  /* 0x0000700001047983 */ /* 0x000f620000100c00 */
[----:B------:R-:W-:Y:S01]  /*1080*/  LOP3.LUT R3, R2, 0x1, RZ, 0xc0, !PT ;  /* 0x0000000102037812 */ /* 0x000fe200078ec0ff */
[----:B------:R-:W0:Y:S01]  /*1090*/  LDC.64 R32, c[0x0][0x390] ;  /* 0x0000e400ff207b82 */ /* 0x000e220000000a00 */
[----:B------:R-:W-:-:S02]  /*10a0*/  SHF.R.U32.HI R0, RZ, 0x1, R2 ;  /* 0x00000001ff007819 */ /* 0x000fc40000011602 */
[----:B------:R-:W-:Y:S02]  /*10b0*/  ISETP.NE.U32.AND P1, PT, R3, 0x1, PT ;  /* 0x000000010300780c */ /* 0x000fe40003f25070 */
[----:B------:R-:W-:Y:S02]  /*10c0*/  SHF.R.U32.HI R2, RZ, 0x4, R2 ;  /* 0x00000004ff027819 */ /* 0x000fe40000011602 */
[----:B------:R-:W-:Y:S02]  /*10d0*/  SEL R3, RZ, 0xc400, !P0 ;  /* 0x0000c400ff037807 */ /* 0x000fe40004000000 */
[----:B------:R-:W-:Y:S02]  /*10e0*/  LOP3.LUT R0, R0, 0x7, RZ, 0xc0, !PT ;  /* 0x0000000700007812 */ /* 0x000fe400078ec0ff */
[----:B------:R-:W-:Y:S01]  /*10f0*/  SEL R35, RZ, 0x1c, P1 ;  /* 0x0000001cff237807 */ /* 0x000fe20000800000 */
[----:B------:R-:W-:-:S04]  /*1100*/  IMAD R3, R2, 0x18800, R3 ;  /* 0x0001880002037824 */ /* 0x000fc800078e0203 */
[----:B------:R-:W-:-:S05]  /*1110*/  IMAD R0, R0, 0x188, R35 ;  /* 0x0000018800007824 */ /* 0x000fca00078e0223 */
[----:B------:R-:W-:-:S05]  /*1120*/  IADD3 R0, PT, PT, R50, R0, R3 ;  /* 0x0000000032007210 */ /* 0x000fca0007ffe003 */
[----:B------:R-:W-:-:S04]  /*1130*/  IMAD R51, R51, 0x38, R0 ;  /* 0x0000003833337824 */ /* 0x000fc800078e0200 */
[----:B0-----:R-:W-:-:S05]  /*1140*/  IMAD.WIDE.U32 R32, R51, 0x4, R32 ;  /* 0x0000000433207825 */ /* 0x001fca00078e0020 */
[----:B--2---:R-:W-:Y:S04]  /*1150*/  STG.E desc[UR8][R32.64], R36 ;  /* 0x0000002420007986 */ /* 0x004fe8000c101908 */
[----:B------:R-:W-:Y:S04]  /*1160*/  STG.E desc[UR8][R32.64+0x3100], R37 ;  /* 0x0031002520007986 */ /* 0x000fe8000c101908 */
[----:B------:R-:W-:Y:S04]  /*1170*/  STG.E desc[UR8][R32.64+0x6200], R38 ;  /* 0x0062002620007986 */ /* 0x000fe8000c101908 */
[----:B------:R-:W-:Y:S04]  /*1180*/  STG.E desc[UR8][R32.64+0x9300], R39 ;  /* 0x0093002720007986 */ /* 0x000fe8000c101908 */
[----:B---3--:R-:W-:Y:S04]  /*1190*/  STG.E desc[UR8][R32.64+0x38], R28 ;  /* 0x0000381c20007986 */ /* 0x008fe8000c101908 */
[----:B------:R-:W-:Y:S04]  /*11a0*/  STG.E desc[UR8][R32.64+0x3138], R29 ;  /* 0x0031381d20007986 */ /* 0x000fe8000c101908 */
[----:B------:R-:W-:Y:S04]  /*11b0*/  STG.E desc[UR8][R32.64+0x6238], R30 ;  /* 0x0062381e20007986 */ /* 0x000fe8000c101908 */
[----:B------:R-:W-:Y:S04]  /*11c0*/  STG.E desc[UR8][R32.64+0x9338], R31 ;  /* 0x0093381f20007986 */ /* 0x000fe8000c101908 */
[----:B----4-:R-:W-:Y:S04]  /*11d0*/  STG.E desc[UR8][R32.64+0xc400], R24 ;  /* 0x00c4001820007986 */ /* 0x010fe8000c101908 */
[----:B------:R-:W-:Y:S04]  /*11e0*/  STG.E desc[UR8][R32.64+0xf500], R25 ;  /* 0x00f5001920007986 */ /* 0x000fe8000c101908 */
[----:B------:R-:W-:Y:S04]  /*11f0*/  STG.E desc[UR8][R32.64+0x12600], R26 ;  /* 0x0126001a20007986 */ /* 0x000fe8000c101908 */
[----:B------:R-:W-:Y:S04]  /*1200*/  STG.E desc[UR8][R32.64+0x15700], R27 ;  /* 0x0157001b20007986 */ /* 0x000fe8000c101908 */
[----:B-----5:R-:W-:Y:S04]  /*1210*/  STG.E desc[UR8][R32.64+0xc438], R20 ;  /* 0x00c4381420007986 */ /* 0x020fe8000c101908 */
[----:B------:R-:W-:Y:S04]  /*1220*/  STG.E desc[UR8][R32.64+0xf538], R21 ;  /* 0x00f5381520007986 */ /* 0x000fe8000c101908 */
        /* <DEDUP_REMOVED lines=17> */
[----:B------:R-:W-:Y:S01]  /*1340*/  STG.E desc[UR8][R32.64+0x2df38], R7 ;  /* 0x02df380720007986 */ /* 0x000fe2000c101908 */
[----:B------:R-:W-:Y:S05]  /*1350*/  EXIT ;  /* 0x000000000000794d */ /* 0x000fea0003800000 */
.L_x_2:
[----:B------:R-:W-:-:S00]  /*1360*/  BRA `(.L_x_2) ;  /* 0xfffffffc00fc7947 */ /* 0x000fc0000383ffff */
[----:B------:R-:W-:-:S00]  /*1370*/  NOP ;  /* 0x0000000000007918 */ /* 0x000fc00000000000 */
        /* <DEDUP_REMOVED lines=8> */
.L_x_3:


//--------------------- .nv.shared.candidate6     --------------------------
	.section	.nv.shared.candidate6,"aw",@nobits
	.sectionflags	@""
	.align	4
.nv.shared.candidate6:
	.zero		15616


//--------------------- .nv.shared.reserved.0     --------------------------
	.section	.nv.shared.reserved.0,"aw",@nobits
	.weak		__nv_reservedSMEM_offset_0_alias
	.size		__nv_reservedSMEM_offset_0_alias, 0, 64
	.other		__nv_reservedSMEM_offset_0_alias,@"STO_CUDA_RESERVED_SHARED STV_DEFAULT"
__nv_reservedSMEM_offset_0_alias:
	.zero		0
	.zero		64


//--------------------- .nv.constant0.candidate6  --------------------------
	.section	.nv.constant0.candidate6,"a",@progbits
	.sectionflags	@""
	.align	4
.nv.constant0.candidate6:
	.zero		920


//--------------------- SYMBOLS --------------------------

	.type		.nv.reservedSmem.offset0,@object
	.size		.nv.reservedSmem.offset0,0x4
	.type		.nv.reservedSmem.cap,@object
	.size		.nv.reservedSmem.cap,0x4
